//
// Generated by NVIDIA NVVM Compiler
//
// Compiler Build ID: CL-36424714
// Cuda compilation tools, release 13.0, V13.0.88
// Based on NVVM 20.0.0
//

.version 9.0
.target sm_100
.address_size 64

	// .globl	_Z17doJacobiIterationiiPfS_

.visible .entry _Z17doJacobiIterationiiPfS_(
	.param .u32 _Z17doJacobiIterationiiPfS__param_0,
	.param .u32 _Z17doJacobiIterationiiPfS__param_1,
	.param .u64 .ptr .align 1 _Z17doJacobiIterationiiPfS__param_2,
	.param .u64 .ptr .align 1 _Z17doJacobiIterationiiPfS__param_3
)
{
	.reg .pred 	%p<7>;
	.reg .b32 	%r<18>;
	.reg .b32 	%f<6>;
	.reg .b64 	%rd<12>;
	.reg .b64 	%fd<9>;

	ld.param.u32 	%r4, [_Z17doJacobiIterationiiPfS__param_0];
	ld.param.u32 	%r3, [_Z17doJacobiIterationiiPfS__param_1];
	ld.param.u64 	%rd1, [_Z17doJacobiIterationiiPfS__param_2];
	ld.param.u64 	%rd2, [_Z17doJacobiIterationiiPfS__param_3];
	mov.u32 	%r6, %ctaid.x;
	mov.u32 	%r7, %ntid.x;
	mov.u32 	%r8, %tid.x;
	mad.lo.s32 	%r9, %r6, %r7, %r8;
	mov.u32 	%r11, %ctaid.y;
	mov.u32 	%r12, %ntid.y;
	mov.u32 	%r13, %tid.y;
	mad.lo.s32 	%r1, %r11, %r12, %r13;
	mul.lo.s32 	%r2, %r3, %r9;
	setp.lt.s32 	%p1, %r9, 1;
	add.s32 	%r14, %r4, -2;
	setp.gt.s32 	%p2, %r9, %r14;
	or.pred  	%p3, %p1, %p2;
	@%p3 bra 	$L__BB0_3;
	setp.eq.s32 	%p4, %r1, 0;
	add.s32 	%r15, %r3, -2;
	setp.gt.s32 	%p5, %r1, %r15;
	or.pred  	%p6, %p4, %p5;
	@%p6 bra 	$L__BB0_3;
	add.s32 	%r16, %r2, %r1;
	cvta.to.global.u64 	%rd3, %rd2;
	mul.wide.s32 	%rd4, %r16, 4;
	add.s64 	%rd5, %rd3, %rd4;
	cvta.to.global.u64 	%rd6, %rd1;
	add.s64 	%rd7, %rd6, %rd4;
	ld.global.f32 	%f1, [%rd7+-4];
	cvt.f64.f32 	%fd1, %f1;
	ld.global.f32 	%f2, [%rd7+4];
	cvt.f64.f32 	%fd2, %f2;
	mul.f64 	%fd3, %fd2, 0d3FD0000000000000;
	fma.rn.f64 	%fd4, %fd1, 0d3FD0000000000000, %fd3;
	neg.s32 	%r17, %r3;
	mul.wide.s32 	%rd8, %r17, 4;
	add.s64 	%rd9, %rd7, %rd8;
	ld.global.f32 	%f3, [%rd9];
	cvt.f64.f32 	%fd5, %f3;
	fma.rn.f64 	%fd6, %fd5, 0d3FD0000000000000, %fd4;
	mul.wide.s32 	%rd10, %r3, 4;
	add.s64 	%rd11, %rd7, %rd10;
	ld.global.f32 	%f4, [%rd11];
	cvt.f64.f32 	%fd7, %f4;
	fma.rn.f64 	%fd8, %fd7, 0d3FD0000000000000, %fd6;
	cvt.rn.f32.f64 	%f5, %fd8;
	st.global.f32 	[%rd5], %f5;
$L__BB0_3:
	ret;

}


// ===== COMPILED SASS (sm_100) =====

	.target	sm_100

	.elftype	@"ET_EXEC"


//--------------------- .note.nv.tkinfo           --------------------------
	.section	.note.nv.tkinfo,"",@"SHT_NOTE"
	.sectionflags	@"SHF_NOTE_NV_TKINFO"
	.tkinfo
        /*0018*/ 	.word	0x00000002
        /*0030*/ 	.string	""
        /*0030*/ 	.string	"ptxas"
        /*0030*/ 	.string	"Cuda compilation tools, release 13.0, V13.0.88"
        /*0030*/ 	.string	"Build cuda_13.0.r13.0/compiler.36424714_0"
        /*0030*/ 	.string	"-arch sm_100 -m 64 "



//--------------------- .note.nv.cuinfo           --------------------------
	.section	.note.nv.cuinfo,"",@"SHT_NOTE"
	.sectionflags	@"SHF_NOTE_NV_CUINFO"
        /*0018*/ 	.short	0x0002
        /*001a*/ 	.short	0x0064
        /*001c*/ 	.short	0x0082
	.zero		2


//--------------------- .nv.info                  --------------------------
	.section	.nv.info,"",@"SHT_CUDA_INFO"
	.align	4


	//----- nvinfo : EIATTR_REGCOUNT
	.align		4
        /*0000*/ 	.byte	0x04, 0x2f
        /*0002*/ 	.short	(.L_1 - .L_0)
	.align		4
.L_0:
        /*0004*/ 	.word	index@(_Z17doJacobiIterationiiPfS_)
        /*0008*/ 	.word	0x00000012


	//----- nvinfo : EIATTR_FRAME_SIZE
	.align		4
.L_1:
        /*000c*/ 	.byte	0x04, 0x11
        /*000e*/ 	.short	(.L_3 - .L_2)
	.align		4
.L_2:
        /*0010*/ 	.word	index@(_Z17doJacobiIterationiiPfS_)
        /*0014*/ 	.word	0x00000000


	//----- nvinfo : EIATTR_MIN_STACK_SIZE
	.align		4
.L_3:
        /*0018*/ 	.byte	0x04, 0x12
        /*001a*/ 	.short	(.L_5 - .L_4)
	.align		4
.L_4:
        /*001c*/ 	.word	index@(_Z17doJacobiIterationiiPfS_)
        /*0020*/ 	.word	0x00000000
.L_5:


//--------------------- .nv.compat                --------------------------
	.section	.nv.compat,"",@"SHT_CUDA_COMPAT_INFO"
	.align	4
        /*0000*/ 	.byte	0x02, 0x09, 0x00, 0x00, 0x02, 0x02, 0x01, 0x00, 0x02, 0x05, 0x05, 0x00, 0x03, 0x07, 0x01, 0x01
        /*0010*/ 	.byte	0x02, 0x03, 0x00, 0x00, 0x02, 0x06, 0x01, 0x00, 0x04, 0x0b, 0x08, 0x00, 0x01, 0x00, 0x00, 0x00
        /*0020*/ 	.byte	0x00, 0x00, 0x00, 0x00


//--------------------- .nv.info._Z17doJacobiIterationiiPfS_ --------------------------
	.section	.nv.info._Z17doJacobiIterationiiPfS_,"",@"SHT_CUDA_INFO"
	.sectionflags	@""
	.align	4


	//----- nvinfo : EIATTR_CUDA_API_VERSION
	.align		4
        /*0000*/ 	.byte	0x04, 0x37
        /*0002*/ 	.short	(.L_7 - .L_6)
.L_6:
        /*0004*/ 	.word	0x00000082


	//----- nvinfo : EIATTR_KPARAM_INFO
	.align		4
.L_7:
        /*0008*/ 	.byte	0x04, 0x17
        /*000a*/ 	.short	(.L_9 - .L_8)
.L_8:
        /*000c*/ 	.word	0x00000000
        /*0010*/ 	.short	0x0003
        /*0012*/ 	.short	0x0010
        /*0014*/ 	.byte	0x00, 0xf5, 0x21, 0x00


	//----- nvinfo : EIATTR_KPARAM_INFO
	.align		4
.L_9:
        /*0018*/ 	.byte	0x04, 0x17
        /*001a*/ 	.short	(.L_11 - .L_10)
.L_10:
        /*001c*/ 	.word	0x00000000
        /*0020*/ 	.short	0x0002
        /*0022*/ 	.short	0x0008
        /*0024*/ 	.byte	0x00, 0xf5, 0x21, 0x00


	//----- nvinfo : EIATTR_KPARAM_INFO
	.align		4
.L_11:
        /*0028*/ 	.byte	0x04, 0x17
        /*002a*/ 	.short	(.L_13 - .L_12)
.L_12:
        /*002c*/ 	.word	0x00000000
        /*0030*/ 	.short	0x0001
        /*0032*/ 	.short	0x0004
        /*0034*/ 	.byte	0x00, 0xf0, 0x11, 0x00


	//----- nvinfo : EIATTR_KPARAM_INFO
	.align		4
.L_13:
        /*0038*/ 	.byte	0x04, 0x17
        /*003a*/ 	.short	(.L_15 - .L_14)
.L_14:
        /*003c*/ 	.word	0x00000000
        /*0040*/ 	.short	0x0000
        /*0042*/ 	.short	0x0000
        /*0044*/ 	.byte	0x00, 0xf0, 0x11, 0x00


	//----- nvinfo : EIATTR_SPARSE_MMA_MASK
	.align		4
.L_15:
        /*0048*/ 	.byte	0x03, 0x50
        /*004a*/ 	.short	0x0000


	//----- nvinfo : EIATTR_MAXREG_COUNT
	.align		4
        /*004c*/ 	.byte	0x03, 0x1b
        /*004e*/ 	.short	0x00ff


	//----- nvinfo : EIATTR_MERCURY_ISA_VERSION
	.align		4
        /*0050*/ 	.byte	0x03, 0x5f
        /*0052*/ 	.short	0x0101


	//----- nvinfo : EIATTR_VRC_CTA_INIT_COUNT
	.align		4
        /*0054*/ 	.byte	0x02, 0x4a
	.zero		1
	.zero		1


	//----- nvinfo : EIATTR_EXIT_INSTR_OFFSETS
	.align		4
        /*0058*/ 	.byte	0x04, 0x1c
        /*005a*/ 	.short	(.L_17 - .L_16)


	//   ....[0]....
.L_16:
        /*005c*/ 	.word	0x000000d0


	//   ....[1]....
        /*0060*/ 	.word	0x00000120


	//   ....[2]....
        /*0064*/ 	.word	0x000002a0


	//----- nvinfo : EIATTR_CBANK_PARAM_SIZE
	.align		4
.L_17:
        /*0068*/ 	.byte	0x03, 0x19
        /*006a*/ 	.short	0x0018


	//----- nvinfo : EIATTR_PARAM_CBANK
	.align		4
        /*006c*/ 	.byte	0x04, 0x0a
        /*006e*/ 	.short	(.L_19 - .L_18)
	.align		4
.L_18:
        /*0070*/ 	.word	index@(.nv.constant0._Z17doJacobiIterationiiPfS_)
        /*0074*/ 	.short	0x0380
        /*0076*/ 	.short	0x0018


	//----- nvinfo : EIATTR_SW_WAR
	.align		4
.L_19:
        /*0078*/ 	.byte	0x04, 0x36
        /*007a*/ 	.short	(.L_21 - .L_20)
.L_20:
        /*007c*/ 	.word	0x00000008
.L_21:


//--------------------- .nv.callgraph             --------------------------
	.section	.nv.callgraph,"",@"SHT_CUDA_CALLGRAPH"
	.align	4
	.sectionentsize	8
	.align		4
        /*0000*/ 	.word	0x00000000
	.align		4
        /*0004*/ 	.word	0xffffffff
	.align		4
        /*0008*/ 	.word	0x00000000
	.align		4
        /*000c*/ 	.word	0xfffffffe
	.align		4
        /*0010*/ 	.word	0x00000000
	.align		4
        /*0014*/ 	.word	0xfffffffd
	.align		4
        /*0018*/ 	.word	0x00000000
	.align		4
        /*001c*/ 	.word	0xfffffffc


//--------------------- .text._Z17doJacobiIterationiiPfS_ --------------------------
	.section	.text._Z17doJacobiIterationiiPfS_,"ax",@progbits
	.align	128
        .global         _Z17doJacobiIterationiiPfS_
        .type           _Z17doJacobiIterationiiPfS_,@function
        .size           _Z17doJacobiIterationiiPfS_,(.L_x_1 - _Z17doJacobiIterationiiPfS_)
        .other          _Z17doJacobiIterationiiPfS_,@"STO_CUDA_ENTRY STV_DEFAULT"
_Z17doJacobiIterationiiPfS_:
.text._Z17doJacobiIterationiiPfS_:
[----:B------:R-:W-:Y:S01]  /*0000*/  LDC R1, c[0x0][0x37c] ;  /* 0x0000df00ff017b82 */ /* 0x000fe20000000800 */
[----:B------:R-:W0:Y:S07]  /*0010*/  S2R R3, SR_TID.X ;  /* 0x0000000000037919 */ /* 0x000e2e0000002100 */
[----:B------:R-:W0:Y:S01]  /*0020*/  S2UR UR5, SR_CTAID.X ;  /* 0x00000000000579c3 */ /* 0x000e220000002500 */
[----:B------:R-:W1:Y:S01]  /*0030*/  LDCU UR4, c[0x0][0x380] ;  /* 0x00007000ff0477ac */ /* 0x000e620008000800 */
[----:B------:R-:W2:Y:S06]  /*0040*/  S2R R2, SR_TID.Y ;  /* 0x0000000000027919 */ /* 0x000eac0000002200 */
[----:B------:R-:W0:Y:S08]  /*0050*/  LDC R0, c[0x0][0x360] ;  /* 0x0000d800ff007b82 */ /* 0x000e300000000800 */
[----:B------:R-:W2:Y:S01]  /*0060*/  S2UR UR6, SR_CTAID.Y ;  /* 0x00000000000679c3 */ /* 0x000ea20000002600 */
[----:B-1----:R-:W-:-:S07]  /*0070*/  UIADD3 UR4, UPT, UPT, UR4, -0x2, URZ ;  /* 0xfffffffe04047890 */ /* 0x002fce000fffe0ff */
[----:B------:R-:W2:Y:S01]  /*0080*/  LDC R5, c[0x0][0x364] ;  /* 0x0000d900ff057b82 */ /* 0x000ea20000000800 */
[----:B0-----:R-:W-:-:S05]  /*0090*/  IMAD R0, R0, UR5, R3 ;  /* 0x0000000500007c24 */ /* 0x001fca000f8e0203 */
[----:B------:R-:W-:-:S04]  /*00a0*/  ISETP.GT.AND P0, PT, R0, UR4, PT ;  /* 0x0000000400007c0c */ /* 0x000fc8000bf04270 */
[----:B------:R-:W-:Y:S01]  /*00b0*/  ISETP.LT.OR P0, PT, R0, 0x1, P0 ;  /* 0x000000010000780c */ /* 0x000fe20000701670 */
[----:B--2---:R-:W-:-:S12]  /*00c0*/  IMAD R5, R5, UR6, R2 ;  /* 0x0000000605057c24 */ /* 0x004fd8000f8e0202 */
[----:B------:R-:W-:Y:S05]  /*00d0*/  @P0 EXIT ;  /* 0x000000000000094d */ /* 0x000fea0003800000 */
[----:B------:R-:W0:Y:S02]  /*00e0*/  LDC R13, c[0x0][0x384] ;  /* 0x0000e100ff0d7b82 */ /* 0x000e240000000800 */
[----:B0-----:R-:W-:-:S04]  /*00f0*/  IADD3 R2, PT, PT, R13, -0x2, RZ ;  /* 0xfffffffe0d027810 */ /* 0x001fc80007ffe0ff */
[----:B------:R-:W-:-:S04]  /*0100*/  ISETP.GT.AND P0, PT, R5, R2, PT ;  /* 0x000000020500720c */ /* 0x000fc80003f04270 */
[----:B------:R-:W-:-:S13]  /*0110*/  ISETP.EQ.OR P0, PT, R5, RZ, P0 ;  /* 0x000000ff0500720c */ /* 0x000fda0000702670 */
[----:B------:R-:W-:Y:S05]  /*0120*/  @P0 EXIT ;  /* 0x000000000000094d */ /* 0x000fea0003800000 */
[----:B------:R-:W0:Y:S01]  /*0130*/  LDC.64 R2, c[0x0][0x388] ;  /* 0x0000e200ff027b82 */ /* 0x000e220000000a00 */
[----:B------:R-:W1:Y:S01]  /*0140*/  LDCU.64 UR4, c[0x0][0x358] ;  /* 0x00006b00ff0477ac */ /* 0x000e620008000a00 */
[----:B------:R-:W-:Y:S01]  /*0150*/  IMAD R0, R0, R13, R5 ;  /* 0x0000000d00007224 */ /* 0x000fe200078e0205 */
[----:B------:R-:W-:-:S03]  /*0160*/  IADD3 R9, PT, PT, -R13, RZ, RZ ;  /* 0x000000ff0d097210 */ /* 0x000fc60007ffe1ff */
[----:B0-----:R-:W-:-:S05]  /*0170*/  IMAD.WIDE R2, R0, 0x4, R2 ;  /* 0x0000000400027825 */ /* 0x001fca00078e0202 */
[----:B-1----:R-:W2:Y:S01]  /*0180*/  LDG.E R15, desc[UR4][R2.64+0x4] ;  /* 0x00000404020f7981 */ /* 0x002ea2000c1e1900 */
[----:B------:R-:W-:-:S03]  /*0190*/  IMAD.WIDE R8, R9, 0x4, R2 ;  /* 0x0000000409087825 */ /* 0x000fc600078e0202 */
[----:B------:R0:W3:Y:S01]  /*01a0*/  LDG.E R14, desc[UR4][R2.64+-0x4] ;  /* 0xfffffc04020e7981 */ /* 0x0000e2000c1e1900 */
[----:B------:R-:W-:-:S03]  /*01b0*/  IMAD.WIDE R12, R13, 0x4, R2 ;  /* 0x000000040d0c7825 */ /* 0x000fc600078e0202 */
[----:B------:R-:W4:Y:S04]  /*01c0*/  LDG.E R8, desc[UR4][R8.64] ;  /* 0x0000000408087981 */ /* 0x000f28000c1e1900 */
[----:B------:R-:W5:Y:S01]  /*01d0*/  LDG.E R12, desc[UR4][R12.64] ;  /* 0x000000040c0c7981 */ /* 0x000f62000c1e1900 */
[----:B0-----:R-:W0:Y:S02]  /*01e0*/  LDC.64 R2, c[0x0][0x390] ;  /* 0x0000e400ff027b82 */ /* 0x001e240000000a00 */
[----:B0-----:R-:W-:Y:S01]  /*01f0*/  IMAD.WIDE R2, R0, 0x4, R2 ;  /* 0x0000000400027825 */ /* 0x001fe200078e0202 */
[----:B--2---:R-:W0:Y:S08]  /*0200*/  F2F.F64.F32 R6, R15 ;  /* 0x0000000f00067310 */ /* 0x004e300000201800 */
[----:B---3--:R-:W1:Y:S01]  /*0210*/  F2F.F64.F32 R4, R14 ;  /* 0x0000000e00047310 */ /* 0x008e620000201800 */
[----:B0-----:R-:W-:-:S07]  /*0220*/  DMUL R6, R6, 0.25 ;  /* 0x3fd0000006067828 */ /* 0x001fce0000000000 */
[----:B----4-:R-:W0:Y:S01]  /*0230*/  F2F.F64.F32 R10, R8 ;  /* 0x00000008000a7310 */ /* 0x010e220000201800 */
[----:B-1----:R-:W-:-:S07]  /*0240*/  DFMA R4, R4, 0.25, R6 ;  /* 0x3fd000000404782b */ /* 0x002fce0000000006 */
[----:B-----5:R-:W1:Y:S01]  /*0250*/  F2F.F64.F32 R6, R12 ;  /* 0x0000000c00067310 */ /* 0x020e620000201800 */
[----:B0-----:R-:W-:-:S08]  /*0260*/  DFMA R4, R10, 0.25, R4 ;  /* 0x3fd000000a04782b */ /* 0x001fd00000000004 */
[----:B-1----:R-:W-:-:S10]  /*0270*/  DFMA R4, R6, 0.25, R4 ;  /* 0x3fd000000604782b */ /* 0x002fd40000000004 */
[----:B------:R-:W0:Y:S02]  /*0280*/  F2F.F32.F64 R5, R4 ;  /* 0x0000000400057310 */ /* 0x000e240000301000 */
[----:B0-----:R-:W-:Y:S01]  /*0290*/  STG.E desc[UR4][R2.64], R5 ;  /* 0x0000000502007986 */ /* 0x001fe2000c101904 */
[----:B------:R-:W-:Y:S05]  /*02a0*/  EXIT ;  /* 0x000000000000794d */ /* 0x000fea0003800000 */
.L_x_0:
[----:B------:R-:W-:-:S00]  /*02b0*/  BRA `(.L_x_0) ;  /* 0xfffffffc00fc7947 */ /* 0x000fc0000383ffff */
[----:B------:R-:W-:-:S00]  /*02c0*/  NOP ;  /* 0x0000000000007918 */ /* 0x000fc00000000000 */
        /* <DEDUP_REMOVED lines=11> */
.L_x_1:


//--------------------- .nv.shared.reserved.0     --------------------------
	.section	.nv.shared.reserved.0,"aw",@nobits
	.weak		__nv_reservedSMEM_offset_0_alias
	.size		__nv_reservedSMEM_offset_0_alias, 0, 64
	.other		__nv_reservedSMEM_offset_0_alias,@"STO_CUDA_RESERVED_SHARED STV_DEFAULT"
__nv_reservedSMEM_offset_0_alias:
	.zero		0
	.zero		64


//--------------------- .nv.constant0._Z17doJacobiIterationiiPfS_ --------------------------
	.section	.nv.constant0._Z17doJacobiIterationiiPfS_,"a",@progbits
	.sectionflags	@""
	.align	4
.nv.constant0._Z17doJacobiIterationiiPfS_:
	.zero		920


//--------------------- SYMBOLS --------------------------

	.type		.nv.reservedSmem.offset0,@object
	.size		.nv.reservedSmem.offset0,0x4
